//
// Generated by NVIDIA NVVM Compiler
//
// Compiler Build ID: CL-36424714
// Cuda compilation tools, release 13.0, V13.0.88
// Based on NVVM 20.0.0
//

.version 9.0
.target sm_100
.address_size 64

	// .globl	_Z13HashingKernelPiS_S_S_S_iiS_i

.visible .entry _Z13HashingKernelPiS_S_S_S_iiS_i(
	.param .u64 .ptr .align 1 _Z13HashingKernelPiS_S_S_S_iiS_i_param_0,
	.param .u64 .ptr .align 1 _Z13HashingKernelPiS_S_S_S_iiS_i_param_1,
	.param .u64 .ptr .align 1 _Z13HashingKernelPiS_S_S_S_iiS_i_param_2,
	.param .u64 .ptr .align 1 _Z13HashingKernelPiS_S_S_S_iiS_i_param_3,
	.param .u64 .ptr .align 1 _Z13HashingKernelPiS_S_S_S_iiS_i_param_4,
	.param .u32 _Z13HashingKernelPiS_S_S_S_iiS_i_param_5,
	.param .u32 _Z13HashingKernelPiS_S_S_S_iiS_i_param_6,
	.param .u64 .ptr .align 1 _Z13HashingKernelPiS_S_S_S_iiS_i_param_7,
	.param .u32 _Z13HashingKernelPiS_S_S_S_iiS_i_param_8
)
{
	.reg .pred 	%p<3>;
	.reg .b32 	%r<21>;
	.reg .b64 	%rd<22>;

	ld.param.u64 	%rd3, [_Z13HashingKernelPiS_S_S_S_iiS_i_param_0];
	ld.param.u64 	%rd4, [_Z13HashingKernelPiS_S_S_S_iiS_i_param_1];
	ld.param.u64 	%rd5, [_Z13HashingKernelPiS_S_S_S_iiS_i_param_2];
	ld.param.u64 	%rd6, [_Z13HashingKernelPiS_S_S_S_iiS_i_param_3];
	ld.param.u64 	%rd7, [_Z13HashingKernelPiS_S_S_S_iiS_i_param_4];
	ld.param.u32 	%r3, [_Z13HashingKernelPiS_S_S_S_iiS_i_param_5];
	ld.param.u32 	%r4, [_Z13HashingKernelPiS_S_S_S_iiS_i_param_6];
	ld.param.u64 	%rd8, [_Z13HashingKernelPiS_S_S_S_iiS_i_param_7];
	cvta.to.global.u64 	%rd9, %rd3;
	cvta.to.global.u64 	%rd10, %rd8;
	cvta.to.global.u64 	%rd11, %rd5;
	cvta.to.global.u64 	%rd12, %rd6;
	cvta.to.global.u64 	%rd13, %rd4;
	cvta.to.global.u64 	%rd14, %rd7;
	mov.u32 	%r5, %tid.x;
	mov.u32 	%r6, %ntid.x;
	mov.u32 	%r7, %ctaid.x;
	mad.lo.s32 	%r8, %r6, %r7, %r5;
	mul.wide.s32 	%rd15, %r8, 4;
	add.s64 	%rd1, %rd14, %rd15;
	ld.global.u32 	%r9, [%rd1];
	mul.wide.s32 	%rd16, %r9, 4;
	add.s64 	%rd17, %rd13, %rd16;
	ld.global.u32 	%r10, [%rd17];
	add.s64 	%rd18, %rd12, %rd15;
	ld.global.u32 	%r1, [%rd18];
	add.s64 	%rd19, %rd11, %rd16;
	ld.global.u32 	%r11, [%rd19];
	mad.lo.s32 	%r12, %r1, %r10, %r11;
	rem.s32 	%r13, %r12, %r4;
	rem.s32 	%r14, %r13, %r3;
	add.s64 	%rd20, %rd10, %rd15;
	ld.global.u32 	%r15, [%rd20];
	setp.eq.s32 	%p1, %r15, 1;
	mul.wide.s32 	%rd21, %r14, 4;
	add.s64 	%rd2, %rd9, %rd21;
	@%p1 bra 	$L__BB0_2;
	ld.global.u32 	%r16, [%rd2];
	setp.ne.s32 	%p2, %r16, 0;
	@%p2 bra 	$L__BB0_3;
$L__BB0_2:
	ld.param.u32 	%r20, [_Z13HashingKernelPiS_S_S_S_iiS_i_param_8];
	st.global.u32 	[%rd2], %r1;
	ld.global.u32 	%r17, [%rd1];
	add.s32 	%r18, %r17, 1;
	rem.s32 	%r19, %r18, %r20;
	st.global.u32 	[%rd1], %r19;
$L__BB0_3:
	ret;

}
	// .globl	_Z15CheckKickKernelPiS_S_S_S_iiS_i
.visible .entry _Z15CheckKickKernelPiS_S_S_S_iiS_i(
	.param .u64 .ptr .align 1 _Z15CheckKickKernelPiS_S_S_S_iiS_i_param_0,
	.param .u64 .ptr .align 1 _Z15CheckKickKernelPiS_S_S_S_iiS_i_param_1,
	.param .u64 .ptr .align 1 _Z15CheckKickKernelPiS_S_S_S_iiS_i_param_2,
	.param .u64 .ptr .align 1 _Z15CheckKickKernelPiS_S_S_S_iiS_i_param_3,
	.param .u64 .ptr .align 1 _Z15CheckKickKernelPiS_S_S_S_iiS_i_param_4,
	.param .u32 _Z15CheckKickKernelPiS_S_S_S_iiS_i_param_5,
	.param .u32 _Z15CheckKickKernelPiS_S_S_S_iiS_i_param_6,
	.param .u64 .ptr .align 1 _Z15CheckKickKernelPiS_S_S_S_iiS_i_param_7,
	.param .u32 _Z15CheckKickKernelPiS_S_S_S_iiS_i_param_8
)
{
	.reg .pred 	%p<2>;
	.reg .b32 	%r<20>;
	.reg .b64 	%rd<22>;

	ld.param.u64 	%rd1, [_Z15CheckKickKernelPiS_S_S_S_iiS_i_param_0];
	ld.param.u64 	%rd2, [_Z15CheckKickKernelPiS_S_S_S_iiS_i_param_1];
	ld.param.u64 	%rd3, [_Z15CheckKickKernelPiS_S_S_S_iiS_i_param_2];
	ld.param.u64 	%rd4, [_Z15CheckKickKernelPiS_S_S_S_iiS_i_param_3];
	ld.param.u64 	%rd5, [_Z15CheckKickKernelPiS_S_S_S_iiS_i_param_4];
	ld.param.u32 	%r1, [_Z15CheckKickKernelPiS_S_S_S_iiS_i_param_5];
	ld.param.u32 	%r2, [_Z15CheckKickKernelPiS_S_S_S_iiS_i_param_6];
	ld.param.u64 	%rd6, [_Z15CheckKickKernelPiS_S_S_S_iiS_i_param_7];
	ld.param.u32 	%r3, [_Z15CheckKickKernelPiS_S_S_S_iiS_i_param_8];
	cvta.to.global.u64 	%rd7, %rd1;
	cvta.to.global.u64 	%rd8, %rd3;
	cvta.to.global.u64 	%rd9, %rd4;
	cvta.to.global.u64 	%rd10, %rd2;
	cvta.to.global.u64 	%rd11, %rd5;
	mov.u32 	%r4, %tid.x;
	mov.u32 	%r5, %ntid.x;
	mov.u32 	%r6, %ctaid.x;
	mad.lo.s32 	%r7, %r5, %r6, %r4;
	mul.wide.s32 	%rd12, %r7, 4;
	add.s64 	%rd13, %rd11, %rd12;
	ld.global.u32 	%r8, [%rd13];
	add.s32 	%r9, %r3, %r8;
	add.s32 	%r10, %r9, -1;
	rem.s32 	%r11, %r10, %r3;
	mul.wide.s32 	%rd14, %r11, 4;
	add.s64 	%rd15, %rd10, %rd14;
	ld.global.u32 	%r12, [%rd15];
	add.s64 	%rd16, %rd9, %rd12;
	ld.global.u32 	%r13, [%rd16];
	add.s64 	%rd17, %rd8, %rd14;
	ld.global.u32 	%r14, [%rd17];
	mad.lo.s32 	%r15, %r13, %r12, %r14;
	rem.s32 	%r16, %r15, %r2;
	rem.s32 	%r17, %r16, %r1;
	mul.wide.s32 	%rd18, %r17, 4;
	add.s64 	%rd19, %rd7, %rd18;
	ld.global.u32 	%r18, [%rd19];
	setp.ne.s32 	%p1, %r18, %r13;
	selp.u32 	%r19, 1, 0, %p1;
	cvta.to.global.u64 	%rd20, %rd6;
	add.s64 	%rd21, %rd20, %rd12;
	st.global.u32 	[%rd21], %r19;
	ret;

}


// ===== COMPILED SASS (sm_100) =====

	.target	sm_100

	.elftype	@"ET_EXEC"


//--------------------- .note.nv.tkinfo           --------------------------
	.section	.note.nv.tkinfo,"",@"SHT_NOTE"
	.sectionflags	@"SHF_NOTE_NV_TKINFO"
	.tkinfo
        /*0018*/ 	.word	0x00000002
        /*0030*/ 	.string	""
        /*0030*/ 	.string	"ptxas"
        /*0030*/ 	.string	"Cuda compilation tools, release 13.0, V13.0.88"
        /*0030*/ 	.string	"Build cuda_13.0.r13.0/compiler.36424714_0"
        /*0030*/ 	.string	"-arch sm_100 -m 64 "



//--------------------- .note.nv.cuinfo           --------------------------
	.section	.note.nv.cuinfo,"",@"SHT_NOTE"
	.sectionflags	@"SHF_NOTE_NV_CUINFO"
        /*0018*/ 	.short	0x0002
        /*001a*/ 	.short	0x0064
        /*001c*/ 	.short	0x0082
	.zero		2


//--------------------- .nv.info                  --------------------------
	.section	.nv.info,"",@"SHT_CUDA_INFO"
	.align	4


	//----- nvinfo : EIATTR_REGCOUNT
	.align		4
        /*0000*/ 	.byte	0x04, 0x2f
        /*0002*/ 	.short	(.L_1 - .L_0)
	.align		4
.L_0:
        /*0004*/ 	.word	index@(_Z13HashingKernelPiS_S_S_S_iiS_i)
        /*0008*/ 	.word	0x00000014


	//----- nvinfo : EIATTR_FRAME_SIZE
	.align		4
.L_1:
        /*000c*/ 	.byte	0x04, 0x11
        /*000e*/ 	.short	(.L_3 - .L_2)
	.align		4
.L_2:
        /*0010*/ 	.word	index@(_Z13HashingKernelPiS_S_S_S_iiS_i)
        /*0014*/ 	.word	0x00000000


	//----- nvinfo : EIATTR_REGCOUNT
	.align		4
.L_3:
        /*0018*/ 	.byte	0x04, 0x2f
        /*001a*/ 	.short	(.L_5 - .L_4)
	.align		4
.L_4:
        /*001c*/ 	.word	index@(_Z15CheckKickKernelPiS_S_S_S_iiS_i)
        /*0020*/ 	.word	0x00000014


	//----- nvinfo : EIATTR_FRAME_SIZE
	.align		4
.L_5:
        /*0024*/ 	.byte	0x04, 0x11
        /*0026*/ 	.short	(.L_7 - .L_6)
	.align		4
.L_6:
        /*0028*/ 	.word	index@(_Z15CheckKickKernelPiS_S_S_S_iiS_i)
        /*002c*/ 	.word	0x00000000


	//----- nvinfo : EIATTR_MIN_STACK_SIZE
	.align		4
.L_7:
        /*0030*/ 	.byte	0x04, 0x12
        /*0032*/ 	.short	(.L_9 - .L_8)
	.align		4
.L_8:
        /*0034*/ 	.word	index@(_Z15CheckKickKernelPiS_S_S_S_iiS_i)
        /*0038*/ 	.word	0x00000000


	//----- nvinfo : EIATTR_MIN_STACK_SIZE
	.align		4
.L_9:
        /*003c*/ 	.byte	0x04, 0x12
        /*003e*/ 	.short	(.L_11 - .L_10)
	.align		4
.L_10:
        /*0040*/ 	.word	index@(_Z13HashingKernelPiS_S_S_S_iiS_i)
        /*0044*/ 	.word	0x00000000
.L_11:


//--------------------- .nv.compat                --------------------------
	.section	.nv.compat,"",@"SHT_CUDA_COMPAT_INFO"
	.align	4
        /*0000*/ 	.byte	0x02, 0x09, 0x00, 0x00, 0x02, 0x02, 0x01, 0x00, 0x02, 0x05, 0x05, 0x00, 0x03, 0x07, 0x01, 0x01
        /*0010*/ 	.byte	0x02, 0x03, 0x00, 0x00, 0x02, 0x06, 0x01, 0x00, 0x04, 0x0b, 0x08, 0x00, 0x09, 0x00, 0x00, 0x00
        /*0020*/ 	.byte	0x00, 0x00, 0x00, 0x00


//--------------------- .nv.info._Z15CheckKickKernelPiS_S_S_S_iiS_i --------------------------
	.section	.nv.info._Z15CheckKickKernelPiS_S_S_S_iiS_i,"",@"SHT_CUDA_INFO"
	.sectionflags	@""
	.align	4


	//----- nvinfo : EIATTR_CUDA_API_VERSION
	.align		4
        /*0000*/ 	.byte	0x04, 0x37
        /*0002*/ 	.short	(.L_13 - .L_12)
.L_12:
        /*0004*/ 	.word	0x00000082


	//----- nvinfo : EIATTR_KPARAM_INFO
	.align		4
.L_13:
        /*0008*/ 	.byte	0x04, 0x17
        /*000a*/ 	.short	(.L_15 - .L_14)
.L_14:
        /*000c*/ 	.word	0x00000000
        /*0010*/ 	.short	0x0008
        /*0012*/ 	.short	0x0038
        /*0014*/ 	.byte	0x00, 0xf0, 0x11, 0x00


	//----- nvinfo : EIATTR_KPARAM_INFO
	.align		4
.L_15:
        /*0018*/ 	.byte	0x04, 0x17
        /*001a*/ 	.short	(.L_17 - .L_16)
.L_16:
        /*001c*/ 	.word	0x00000000
        /*0020*/ 	.short	0x0007
        /*0022*/ 	.short	0x0030
        /*0024*/ 	.byte	0x00, 0xf5, 0x21, 0x00


	//----- nvinfo : EIATTR_KPARAM_INFO
	.align		4
.L_17:
        /*0028*/ 	.byte	0x04, 0x17
        /*002a*/ 	.short	(.L_19 - .L_18)
.L_18:
        /*002c*/ 	.word	0x00000000
        /*0030*/ 	.short	0x0006
        /*0032*/ 	.short	0x002c
        /*0034*/ 	.byte	0x00, 0xf0, 0x11, 0x00


	//----- nvinfo : EIATTR_KPARAM_INFO
	.align		4
.L_19:
        /*0038*/ 	.byte	0x04, 0x17
        /*003a*/ 	.short	(.L_21 - .L_20)
.L_20:
        /*003c*/ 	.word	0x00000000
        /*0040*/ 	.short	0x0005
        /*0042*/ 	.short	0x0028
        /*0044*/ 	.byte	0x00, 0xf0, 0x11, 0x00


	//----- nvinfo : EIATTR_KPARAM_INFO
	.align		4
.L_21:
        /*0048*/ 	.byte	0x04, 0x17
        /*004a*/ 	.short	(.L_23 - .L_22)
.L_22:
        /*004c*/ 	.word	0x00000000
        /*0050*/ 	.short	0x0004
        /*0052*/ 	.short	0x0020
        /*0054*/ 	.byte	0x00, 0xf5, 0x21, 0x00


	//----- nvinfo : EIATTR_KPARAM_INFO
	.align		4
.L_23:
        /*0058*/ 	.byte	0x04, 0x17
        /*005a*/ 	.short	(.L_25 - .L_24)
.L_24:
        /*005c*/ 	.word	0x00000000
        /*0060*/ 	.short	0x0003
        /*0062*/ 	.short	0x0018
        /*0064*/ 	.byte	0x00, 0xf5, 0x21, 0x00


	//----- nvinfo : EIATTR_KPARAM_INFO
	.align		4
.L_25:
        /*0068*/ 	.byte	0x04, 0x17
        /*006a*/ 	.short	(.L_27 - .L_26)
.L_26:
        /*006c*/ 	.word	0x00000000
        /*0070*/ 	.short	0x0002
        /*0072*/ 	.short	0x0010
        /*0074*/ 	.byte	0x00, 0xf5, 0x21, 0x00


	//----- nvinfo : EIATTR_KPARAM_INFO
	.align		4
.L_27:
        /*0078*/ 	.byte	0x04, 0x17
        /*007a*/ 	.short	(.L_29 - .L_28)
.L_28:
        /*007c*/ 	.word	0x00000000
        /*0080*/ 	.short	0x0001
        /*0082*/ 	.short	0x0008
        /*0084*/ 	.byte	0x00, 0xf5, 0x21, 0x00


	//----- nvinfo : EIATTR_KPARAM_INFO
	.align		4
.L_29:
        /*0088*/ 	.byte	0x04, 0x17
        /*008a*/ 	.short	(.L_31 - .L_30)
.L_30:
        /*008c*/ 	.word	0x00000000
        /*0090*/ 	.short	0x0000
        /*0092*/ 	.short	0x0000
        /*0094*/ 	.byte	0x00, 0xf5, 0x21, 0x00


	//----- nvinfo : EIATTR_SPARSE_MMA_MASK
	.align		4
.L_31:
        /*0098*/ 	.byte	0x03, 0x50
        /*009a*/ 	.short	0x0000


	//----- nvinfo : EIATTR_MAXREG_COUNT
	.align		4
        /*009c*/ 	.byte	0x03, 0x1b
        /*009e*/ 	.short	0x00ff


	//----- nvinfo : EIATTR_MERCURY_ISA_VERSION
	.align		4
        /*00a0*/ 	.byte	0x03, 0x5f
        /*00a2*/ 	.short	0x0101


	//----- nvinfo : EIATTR_VRC_CTA_INIT_COUNT
	.align		4
        /*00a4*/ 	.byte	0x02, 0x4a
	.zero		1
	.zero		1


	//----- nvinfo : EIATTR_EXIT_INSTR_OFFSETS
	.align		4
        /*00a8*/ 	.byte	0x04, 0x1c
        /*00aa*/ 	.short	(.L_33 - .L_32)


	//   ....[0]....
.L_32:
        /*00ac*/ 	.word	0x000005f0


	//----- nvinfo : EIATTR_CBANK_PARAM_SIZE
	.align		4
.L_33:
        /*00b0*/ 	.byte	0x03, 0x19
        /*00b2*/ 	.short	0x003c


	//----- nvinfo : EIATTR_PARAM_CBANK
	.align		4
        /*00b4*/ 	.byte	0x04, 0x0a
        /*00b6*/ 	.short	(.L_35 - .L_34)
	.align		4
.L_34:
        /*00b8*/ 	.word	index@(.nv.constant0._Z15CheckKickKernelPiS_S_S_S_iiS_i)
        /*00bc*/ 	.short	0x0380
        /*00be*/ 	.short	0x003c


	//----- nvinfo : EIATTR_SW_WAR
	.align		4
.L_35:
        /*00c0*/ 	.byte	0x04, 0x36
        /*00c2*/ 	.short	(.L_37 - .L_36)
.L_36:
        /*00c4*/ 	.word	0x00000008
.L_37:


//--------------------- .nv.info._Z13HashingKernelPiS_S_S_S_iiS_i --------------------------
	.section	.nv.info._Z13HashingKernelPiS_S_S_S_iiS_i,"",@"SHT_CUDA_INFO"
	.sectionflags	@""
	.align	4


	//----- nvinfo : EIATTR_CUDA_API_VERSION
	.align		4
        /*0000*/ 	.byte	0x04, 0x37
        /*0002*/ 	.short	(.L_39 - .L_38)
.L_38:
        /*0004*/ 	.word	0x00000082


	//----- nvinfo : EIATTR_KPARAM_INFO
	.align		4
.L_39:
        /*0008*/ 	.byte	0x04, 0x17
        /*000a*/ 	.short	(.L_41 - .L_40)
.L_40:
        /*000c*/ 	.word	0x00000000
        /*0010*/ 	.short	0x0008
        /*0012*/ 	.short	0x0038
        /*0014*/ 	.byte	0x00, 0xf0, 0x11, 0x00


	//----- nvinfo : EIATTR_KPARAM_INFO
	.align		4
.L_41:
        /*0018*/ 	.byte	0x04, 0x17
        /*001a*/ 	.short	(.L_43 - .L_42)
.L_42:
        /*001c*/ 	.word	0x00000000
        /*0020*/ 	.short	0x0007
        /*0022*/ 	.short	0x0030
        /*0024*/ 	.byte	0x00, 0xf5, 0x21, 0x00


	//----- nvinfo : EIATTR_KPARAM_INFO
	.align		4
.L_43:
        /*0028*/ 	.byte	0x04, 0x17
        /*002a*/ 	.short	(.L_45 - .L_44)
.L_44:
        /*002c*/ 	.word	0x00000000
        /*0030*/ 	.short	0x0006
        /*0032*/ 	.short	0x002c
        /*0034*/ 	.byte	0x00, 0xf0, 0x11, 0x00


	//----- nvinfo : EIATTR_KPARAM_INFO
	.align		4
.L_45:
        /*0038*/ 	.byte	0x04, 0x17
        /*003a*/ 	.short	(.L_47 - .L_46)
.L_46:
        /*003c*/ 	.word	0x00000000
        /*0040*/ 	.short	0x0005
        /*0042*/ 	.short	0x0028
        /*0044*/ 	.byte	0x00, 0xf0, 0x11, 0x00


	//----- nvinfo : EIATTR_KPARAM_INFO
	.align		4
.L_47:
        /*0048*/ 	.byte	0x04, 0x17
        /*004a*/ 	.short	(.L_49 - .L_48)
.L_48:
        /*004c*/ 	.word	0x00000000
        /*0050*/ 	.short	0x0004
        /*0052*/ 	.short	0x0020
        /*0054*/ 	.byte	0x00, 0xf5, 0x21, 0x00


	//----- nvinfo : EIATTR_KPARAM_INFO
	.align		4
.L_49:
        /*0058*/ 	.byte	0x04, 0x17
        /*005a*/ 	.short	(.L_51 - .L_50)
.L_50:
        /*005c*/ 	.word	0x00000000
        /*0060*/ 	.short	0x0003
        /*0062*/ 	.short	0x0018
        /*0064*/ 	.byte	0x00, 0xf5, 0x21, 0x00


	//----- nvinfo : EIATTR_KPARAM_INFO
	.align		4
.L_51:
        /*0068*/ 	.byte	0x04, 0x17
        /*006a*/ 	.short	(.L_53 - .L_52)
.L_52:
        /*006c*/ 	.word	0x00000000
        /*0070*/ 	.short	0x0002
        /*0072*/ 	.short	0x0010
        /*0074*/ 	.byte	0x00, 0xf5, 0x21, 0x00


	//----- nvinfo : EIATTR_KPARAM_INFO
	.align		4
.L_53:
        /*0078*/ 	.byte	0x04, 0x17
        /*007a*/ 	.short	(.L_55 - .L_54)
.L_54:
        /*007c*/ 	.word	0x00000000
        /*0080*/ 	.short	0x0001
        /*0082*/ 	.short	0x0008
        /*0084*/ 	.byte	0x00, 0xf5, 0x21, 0x00


	//----- nvinfo : EIATTR_KPARAM_INFO
	.align		4
.L_55:
        /*0088*/ 	.byte	0x04, 0x17
        /*008a*/ 	.short	(.L_57 - .L_56)
.L_56:
        /*008c*/ 	.word	0x00000000
        /*0090*/ 	.short	0x0000
        /*0092*/ 	.short	0x0000
        /*0094*/ 	.byte	0x00, 0xf5, 0x21, 0x00


	//----- nvinfo : EIATTR_SPARSE_MMA_MASK
	.align		4
.L_57:
        /*0098*/ 	.byte	0x03, 0x50
        /*009a*/ 	.short	0x0000


	//----- nvinfo : EIATTR_MAXREG_COUNT
	.align		4
        /*009c*/ 	.byte	0x03, 0x1b
        /*009e*/ 	.short	0x00ff


	//----- nvinfo : EIATTR_MERCURY_ISA_VERSION
	.align		4
        /*00a0*/ 	.byte	0x03, 0x5f
        /*00a2*/ 	.short	0x0101


	//----- nvinfo : EIATTR_VRC_CTA_INIT_COUNT
	.align		4
        /*00a4*/ 	.byte	0x02, 0x4a
	.zero		1
	.zero		1


	//----- nvinfo : EIATTR_EXIT_INSTR_OFFSETS
	.align		4
        /*00a8*/ 	.byte	0x04, 0x1c
        /*00aa*/ 	.short	(.L_59 - .L_58)


	//   ....[0]....
.L_58:
        /*00ac*/ 	.word	0x000004c0


	//   ....[1]....
        /*00b0*/ 	.word	0x00000680


	//----- nvinfo : EIATTR_CRS_STACK_SIZE
	.align		4
.L_59:
        /*00b4*/ 	.byte	0x04, 0x1e
        /*00b6*/ 	.short	(.L_61 - .L_60)
.L_60:
        /*00b8*/ 	.word	0x00000000


	//----- nvinfo : EIATTR_CBANK_PARAM_SIZE
	.align		4
.L_61:
        /*00bc*/ 	.byte	0x03, 0x19
        /*00be*/ 	.short	0x003c


	//----- nvinfo : EIATTR_PARAM_CBANK
	.align		4
        /*00c0*/ 	.byte	0x04, 0x0a
        /*00c2*/ 	.short	(.L_63 - .L_62)
	.align		4
.L_62:
        /*00c4*/ 	.word	index@(.nv.constant0._Z13HashingKernelPiS_S_S_S_iiS_i)
        /*00c8*/ 	.short	0x0380
        /*00ca*/ 	.short	0x003c


	//----- nvinfo : EIATTR_SW_WAR
	.align		4
.L_63:
        /*00cc*/ 	.byte	0x04, 0x36
        /*00ce*/ 	.short	(.L_65 - .L_64)
.L_64:
        /*00d0*/ 	.word	0x00000008
.L_65:


//--------------------- .nv.callgraph             --------------------------
	.section	.nv.callgraph,"",@"SHT_CUDA_CALLGRAPH"
	.align	4
	.sectionentsize	8
	.align		4
        /*0000*/ 	.word	0x00000000
	.align		4
        /*0004*/ 	.word	0xffffffff
	.align		4
        /*0008*/ 	.word	0x00000000
	.align		4
        /*000c*/ 	.word	0xfffffffe
	.align		4
        /*0010*/ 	.word	0x00000000
	.align		4
        /*0014*/ 	.word	0xfffffffd
	.align		4
        /*0018*/ 	.word	0x00000000
	.align		4
        /*001c*/ 	.word	0xfffffffc


//--------------------- .text._Z15CheckKickKernelPiS_S_S_S_iiS_i --------------------------
	.section	.text._Z15CheckKickKernelPiS_S_S_S_iiS_i,"ax",@progbits
	.align	128
        .global         _Z15CheckKickKernelPiS_S_S_S_iiS_i
        .type           _Z15CheckKickKernelPiS_S_S_S_iiS_i,@function
        .size           _Z15CheckKickKernelPiS_S_S_S_iiS_i,(.L_x_4 - _Z15CheckKickKernelPiS_S_S_S_iiS_i)
        .other          _Z15CheckKickKernelPiS_S_S_S_iiS_i,@"STO_CUDA_ENTRY STV_DEFAULT"
_Z15CheckKickKernelPiS_S_S_S_iiS_i:
.text._Z15CheckKickKernelPiS_S_S_S_iiS_i:
[----:B------:R-:W-:Y:S01]  /*0000*/  LDC R1, c[0x0][0x37c] ;  /* 0x0000df00ff017b82 */ /* 0x000fe20000000800 */
[----:B------:R-:W0:Y:S07]  /*0010*/  S2R R0, SR_TID.X ;  /* 0x0000000000007919 */ /* 0x000e2e0000002100 */
[----:B------:R-:W1:Y:S01]  /*0020*/  LDC.64 R2, c[0x0][0x3a0] ;  /* 0x0000e800ff027b82 */ /* 0x000e620000000a00 */
[----:B------:R-:W0:Y:S01]  /*0030*/  LDCU UR6, c[0x0][0x360] ;  /* 0x00006c00ff0677ac */ /* 0x000e220008000800 */
[----:B------:R-:W0:Y:S01]  /*0040*/  S2R R5, SR_CTAID.X ;  /* 0x0000000000057919 */ /* 0x000e220000002500 */
[----:B------:R-:W2:Y:S05]  /*0050*/  LDCU.64 UR4, c[0x0][0x358] ;  /* 0x00006b00ff0477ac */ /* 0x000eaa0008000a00 */
[----:B------:R-:W3:Y:S08]  /*0060*/  LDC R15, c[0x0][0x3b8] ;  /* 0x0000ee00ff0f7b82 */ /* 0x000ef00000000800 */
[----:B------:R-:W4:Y:S08]  /*0070*/  LDC.64 R12, c[0x0][0x390] ;  /* 0x0000e400ff0c7b82 */ /* 0x000f300000000a00 */
[----:B------:R-:W5:Y:S01]  /*0080*/  LDC.64 R10, c[0x0][0x398] ;  /* 0x0000e600ff0a7b82 */ /* 0x000f620000000a00 */
[----:B0-----:R-:W-:-:S04]  /*0090*/  IMAD R0, R5, UR6, R0 ;  /* 0x0000000605007c24 */ /* 0x001fc8000f8e0200 */
[----:B-1----:R-:W-:-:S06]  /*00a0*/  IMAD.WIDE R2, R0, 0x4, R2 ;  /* 0x0000000400027825 */ /* 0x002fcc00078e0202 */
[----:B--2---:R0:W2:Y:S01]  /*00b0*/  LDG.E R2, desc[UR4][R2.64] ;  /* 0x0000000402027981 */ /* 0x0040a2000c1e1900 */
[----:B---3--:R-:W-:Y:S01]  /*00c0*/  IABS R17, R15 ;  /* 0x0000000f00117213 */ /* 0x008fe20000000000 */
[----:B-----5:R-:W-:-:S03]  /*00d0*/  IMAD.WIDE R10, R0, 0x4, R10 ;  /* 0x00000004000a7825 */ /* 0x020fc600078e020a */
[----:B------:R-:W1:Y:S08]  /*00e0*/  I2F.RP R7, R17 ;  /* 0x0000001100077306 */ /* 0x000e700000209400 */
[----:B-1----:R-:W1:Y:S02]  /*00f0*/  MUFU.RCP R7, R7 ;  /* 0x0000000700077308 */ /* 0x002e640000001000 */
[----:B-1----:R-:W-:-:S06]  /*0100*/  VIADD R4, R7, 0xffffffe ;  /* 0x0ffffffe07047836 */ /* 0x002fcc0000000000 */
[----:B------:R1:W3:Y:S02]  /*0110*/  F2I.FTZ.U32.TRUNC.NTZ R5, R4 ;  /* 0x0000000400057305 */ /* 0x0002e4000021f000 */
[----:B-1----:R-:W-:Y:S02]  /*0120*/  HFMA2 R4, -RZ, RZ, 0, 0 ;  /* 0x00000000ff047431 */ /* 0x002fe400000001ff */
[----:B---3--:R-:W-:-:S04]  /*0130*/  IMAD.MOV R8, RZ, RZ, -R5 ;  /* 0x000000ffff087224 */ /* 0x008fc800078e0a05 */
[----:B0-----:R-:W-:Y:S02]  /*0140*/  IMAD R3, R8, R17, RZ ;  /* 0x0000001108037224 */ /* 0x001fe400078e02ff */
[----:B------:R-:W0:Y:S02]  /*0150*/  LDC.64 R8, c[0x0][0x388] ;  /* 0x0000e200ff087b82 */ /* 0x000e240000000a00 */
[----:B------:R-:W-:-:S06]  /*0160*/  IMAD.HI.U32 R5, R5, R3, R4 ;  /* 0x0000000305057227 */ /* 0x000fcc00078e0004 */
[----:B------:R-:W1:Y:S08]  /*0170*/  LDC R4, c[0x0][0x3ac] ;  /* 0x0000eb00ff047b82 */ /* 0x000e700000000800 */
[----:B------:R-:W3:Y:S01]  /*0180*/  LDC R3, c[0x0][0x3a8] ;  /* 0x0000ea00ff037b82 */ /* 0x000ee20000000800 */
[----:B--2---:R-:W-:-:S04]  /*0190*/  IADD3 R6, PT, PT, R2, -0x1, R15 ;  /* 0xffffffff02067810 */ /* 0x004fc80007ffe00f */
[----:B------:R-:W-:Y:S02]  /*01a0*/  IABS R2, R6 ;  /* 0x0000000600027213 */ /* 0x000fe40000000000 */
[----:B------:R-:W-:-:S03]  /*01b0*/  ISETP.GE.AND P2, PT, R6, RZ, PT ;  /* 0x000000ff0600720c */ /* 0x000fc60003f46270 */
[----:B------:R-:W-:-:S04]  /*01c0*/  IMAD.HI.U32 R5, R5, R2, RZ ;  /* 0x0000000205057227 */ /* 0x000fc800078e00ff */
[----:B------:R-:W-:-:S04]  /*01d0*/  IMAD.MOV R5, RZ, RZ, -R5 ;  /* 0x000000ffff057224 */ /* 0x000fc800078e0a05 */
[----:B------:R-:W-:-:S05]  /*01e0*/  IMAD R2, R17, R5, R2 ;  /* 0x0000000511027224 */ /* 0x000fca00078e0202 */
[----:B------:R-:W-:-:S13]  /*01f0*/  ISETP.GT.U32.AND P0, PT, R17, R2, PT ;  /* 0x000000021100720c */ /* 0x000fda0003f04070 */
[----:B------:R-:W-:Y:S01]  /*0200*/  @!P0 IMAD.IADD R2, R2, 0x1, -R17 ;  /* 0x0000000102028824 */ /* 0x000fe200078e0a11 */
[----:B------:R-:W-:-:S04]  /*0210*/  ISETP.NE.AND P0, PT, R15, RZ, PT ;  /* 0x000000ff0f00720c */ /* 0x000fc80003f05270 */
[----:B------:R-:W-:-:S13]  /*0220*/  ISETP.GT.U32.AND P1, PT, R17, R2, PT ;  /* 0x000000021100720c */ /* 0x000fda0003f24070 */
[----:B------:R-:W-:-:S05]  /*0230*/  @!P1 IADD3 R2, PT, PT, R2, -R17, RZ ;  /* 0x8000001102029210 */ /* 0x000fca0007ffe0ff */
[----:B------:R-:W-:Y:S01]  /*0240*/  @!P2 IMAD.MOV R2, RZ, RZ, -R2 ;  /* 0x000000ffff02a224 */ /* 0x000fe200078e0a02 */
[----:B------:R-:W-:-:S05]  /*0250*/  @!P0 LOP3.LUT R2, RZ, R15, RZ, 0x33, !PT ;  /* 0x0000000fff028212 */ /* 0x000fca00078e33ff */
[----:B0-----:R-:W-:-:S04]  /*0260*/  IMAD.WIDE R8, R2, 0x4, R8 ;  /* 0x0000000402087825 */ /* 0x001fc800078e0208 */
[----:B----4-:R-:W-:Y:S02]  /*0270*/  IMAD.WIDE R12, R2, 0x4, R12 ;  /* 0x00000004020c7825 */ /* 0x010fe400078e020c */
[----:B------:R0:W2:Y:S04]  /*0280*/  LDG.E R2, desc[UR4][R10.64] ;  /* 0x000000040a027981 */ /* 0x0000a8000c1e1900 */
[----:B------:R4:W2:Y:S04]  /*0290*/  LDG.E R9, desc[UR4][R8.64] ;  /* 0x0000000408097981 */ /* 0x0008a8000c1e1900 */
[----:B------:R-:W2:Y:S01]  /*02a0*/  LDG.E R12, desc[UR4][R12.64] ;  /* 0x000000040c0c7981 */ /* 0x000ea2000c1e1900 */
[----:B-1----:R-:W-:-:S02]  /*02b0*/  IABS R15, R4 ;  /* 0x00000004000f7213 */ /* 0x002fc40000000000 */
[----:B---3--:R-:W-:Y:S02]  /*02c0*/  IABS R5, R3 ;  /* 0x0000000300057213 */ /* 0x008fe40000000000 */
[----:B------:R-:W1:Y:S08]  /*02d0*/  I2F.RP R14, R15 ;  /* 0x0000000f000e7306 */ /* 0x000e700000209400 */
[----:B0-----:R-:W0:Y:S08]  /*02e0*/  I2F.RP R10, R5 ;  /* 0x00000005000a7306 */ /* 0x001e300000209400 */
[----:B-1----:R-:W1:Y:S08]  /*02f0*/  MUFU.RCP R14, R14 ;  /* 0x0000000e000e7308 */ /* 0x002e700000001000 */
[----:B0-----:R-:W-:Y:S01]  /*0300*/  MUFU.RCP R10, R10 ;  /* 0x0000000a000a7308 */ /* 0x001fe20000001000 */
[----:B-1----:R-:W-:-:S07]  /*0310*/  IADD3 R6, PT, PT, R14, 0xffffffe, RZ ;  /* 0x0ffffffe0e067810 */ /* 0x002fce0007ffe0ff */
[----:B------:R0:W4:Y:S02]  /*0320*/  F2I.FTZ.U32.TRUNC.NTZ R7, R6 ;  /* 0x0000000600077305 */ /* 0x000124000021f000 */
[----:B0-----:R-:W-:Y:S01]  /*0330*/  MOV R6, RZ ;  /* 0x000000ff00067202 */ /* 0x001fe20000000f00 */
[----:B----4-:R-:W-:-:S04]  /*0340*/  IMAD.MOV R8, RZ, RZ, -R7 ;  /* 0x000000ffff087224 */ /* 0x010fc800078e0a07 */
[----:B------:R-:W-:-:S04]  /*0350*/  IMAD R11, R8, R15, RZ ;  /* 0x0000000f080b7224 */ /* 0x000fc800078e02ff */
[----:B------:R-:W-:-:S04]  /*0360*/  IMAD.HI.U32 R7, R7, R11, R6 ;  /* 0x0000000b07077227 */ /* 0x000fc800078e0006 */
[----:B--2---:R-:W-:-:S05]  /*0370*/  IMAD R9, R9, R2, R12 ;  /* 0x0000000209097224 */ /* 0x004fca00078e020c */
[----:B------:R-:W-:Y:S02]  /*0380*/  IABS R8, R9 ;  /* 0x0000000900087213 */ /* 0x000fe40000000000 */
[----:B------:R-:W-:-:S03]  /*0390*/  ISETP.GE.AND P2, PT, R9, RZ, PT ;  /* 0x000000ff0900720c */ /* 0x000fc60003f46270 */
[----:B------:R-:W-:-:S04]  /*03a0*/  IMAD.HI.U32 R7, R7, R8, RZ ;  /* 0x0000000807077227 */ /* 0x000fc800078e00ff */
[----:B------:R-:W-:-:S04]  /*03b0*/  IMAD.MOV R7, RZ, RZ, -R7 ;  /* 0x000000ffff077224 */ /* 0x000fc800078e0a07 */
[----:B------:R-:W-:Y:S02]  /*03c0*/  IMAD R6, R15, R7, R8 ;  /* 0x000000070f067224 */ /* 0x000fe400078e0208 */
[----:B------:R-:W-:-:S03]  /*03d0*/  VIADD R7, R10, 0xffffffe ;  /* 0x0ffffffe0a077836 */ /* 0x000fc60000000000 */
[----:B------:R-:W-:-:S03]  /*03e0*/  ISETP.GT.U32.AND P0, PT, R15, R6, PT ;  /* 0x000000060f00720c */ /* 0x000fc60003f04070 */
[----:B------:R-:W0:Y:S10]  /*03f0*/  F2I.FTZ.U32.TRUNC.NTZ R7, R7 ;  /* 0x0000000700077305 */ /* 0x000e34000021f000 */
[----:B------:R-:W-:-:S02]  /*0400*/  @!P0 IADD3 R6, PT, PT, R6, -R15, RZ ;  /* 0x8000000f06068210 */ /* 0x000fc40007ffe0ff */
[----:B------:R-:W-:Y:S02]  /*0410*/  ISETP.NE.AND P0, PT, R4, RZ, PT ;  /* 0x000000ff0400720c */ /* 0x000fe40003f05270 */
[----:B------:R-:W-:-:S13]  /*0420*/  ISETP.GT.U32.AND P1, PT, R15, R6, PT ;  /* 0x000000060f00720c */ /* 0x000fda0003f24070 */
[----:B------:R-:W-:-:S05]  /*0430*/  @!P1 IADD3 R6, PT, PT, R6, -R15, RZ ;  /* 0x8000000f06069210 */ /* 0x000fca0007ffe0ff */
[----:B------:R-:W-:Y:S01]  /*0440*/  IMAD.MOV.U32 R8, RZ, RZ, R6 ;  /* 0x000000ffff087224 */ /* 0x000fe200078e0006 */
[----:B0-----:R-:W-:-:S03]  /*0450*/  IADD3 R6, PT, PT, RZ, -R7, RZ ;  /* 0x80000007ff067210 */ /* 0x001fc60007ffe0ff */
[----:B------:R-:W-:Y:S01]  /*0460*/  @!P2 IMAD.MOV R8, RZ, RZ, -R8 ;  /* 0x000000ffff08a224 */ /* 0x000fe200078e0a08 */
[----:B------:R-:W-:Y:S01]  /*0470*/  @!P0 LOP3.LUT R8, RZ, R4, RZ, 0x33, !PT ;  /* 0x00000004ff088212 */ /* 0x000fe200078e33ff */
[----:B------:R-:W-:Y:S02]  /*0480*/  IMAD R9, R6, R5, RZ ;  /* 0x0000000506097224 */ /* 0x000fe400078e02ff */
[----:B------:R-:W-:Y:S01]  /*0490*/  HFMA2 R6, -RZ, RZ, 0, 0 ;  /* 0x00000000ff067431 */ /* 0x000fe200000001ff */
[----:B------:R-:W-:Y:S02]  /*04a0*/  IABS R4, R8 ;  /* 0x0000000800047213 */ /* 0x000fe40000000000 */
[----:B------:R-:W-:Y:S02]  /*04b0*/  ISETP.GE.AND P2, PT, R8, RZ, PT ;  /* 0x000000ff0800720c */ /* 0x000fe40003f46270 */
[----:B------:R-:W-:-:S06]  /*04c0*/  IMAD.HI.U32 R6, R7, R9, R6 ;  /* 0x0000000907067227 */ /* 0x000fcc00078e0006 */
[----:B------:R-:W-:-:S04]  /*04d0*/  IMAD.HI.U32 R6, R6, R4, RZ ;  /* 0x0000000406067227 */ /* 0x000fc800078e00ff */
[----:B------:R-:W-:-:S04]  /*04e0*/  IMAD.MOV R6, RZ, RZ, -R6 ;  /* 0x000000ffff067224 */ /* 0x000fc800078e0a06 */
[C---:B------:R-:W-:Y:S02]  /*04f0*/  IMAD R4, R5.reuse, R6, R4 ;  /* 0x0000000605047224 */ /* 0x040fe400078e0204 */
[----:B------:R-:W0:Y:S03]  /*0500*/  LDC.64 R6, c[0x0][0x380] ;  /* 0x0000e000ff067b82 */ /* 0x000e260000000a00 */
[----:B------:R-:W-:-:S13]  /*0510*/  ISETP.GT.U32.AND P0, PT, R5, R4, PT ;  /* 0x000000040500720c */ /* 0x000fda0003f04070 */
[----:B------:R-:W-:Y:S02]  /*0520*/  @!P0 IADD3 R4, PT, PT, R4, -R5, RZ ;  /* 0x8000000504048210 */ /* 0x000fe40007ffe0ff */
[----:B------:R-:W-:Y:S02]  /*0530*/  ISETP.NE.AND P0, PT, R3, RZ, PT ;  /* 0x000000ff0300720c */ /* 0x000fe40003f05270 */
[----:B------:R-:W-:-:S13]  /*0540*/  ISETP.GT.U32.AND P1, PT, R5, R4, PT ;  /* 0x000000040500720c */ /* 0x000fda0003f24070 */
[----:B------:R-:W-:-:S05]  /*0550*/  @!P1 IMAD.IADD R4, R4, 0x1, -R5 ;  /* 0x0000000104049824 */ /* 0x000fca00078e0a05 */
[----:B------:R-:W-:Y:S02]  /*0560*/  @!P2 IADD3 R4, PT, PT, -R4, RZ, RZ ;  /* 0x000000ff0404a210 */ /* 0x000fe40007ffe1ff */
[----:B------:R-:W-:-:S05]  /*0570*/  @!P0 LOP3.LUT R4, RZ, R3, RZ, 0x33, !PT ;  /* 0x00000003ff048212 */ /* 0x000fca00078e33ff */
[----:B0-----:R-:W-:Y:S02]  /*0580*/  IMAD.WIDE R4, R4, 0x4, R6 ;  /* 0x0000000404047825 */ /* 0x001fe400078e0206 */
[----:B------:R-:W0:Y:S04]  /*0590*/  LDC.64 R6, c[0x0][0x3b0] ;  /* 0x0000ec00ff067b82 */ /* 0x000e280000000a00 */
[----:B------:R-:W2:Y:S02]  /*05a0*/  LDG.E R5, desc[UR4][R4.64] ;  /* 0x0000000404057981 */ /* 0x000ea4000c1e1900 */
[----:B--2---:R-:W-:Y:S01]  /*05b0*/  ISETP.NE.AND P0, PT, R5, R2, PT ;  /* 0x000000020500720c */ /* 0x004fe20003f05270 */
[----:B0-----:R-:W-:-:S03]  /*05c0*/  IMAD.WIDE R2, R0, 0x4, R6 ;  /* 0x0000000400027825 */ /* 0x001fc600078e0206 */
[----:B------:R-:W-:-:S05]  /*05d0*/  SEL R7, RZ, 0x1, !P0 ;  /* 0x00000001ff077807 */ /* 0x000fca0004000000 */
[----:B------:R-:W-:Y:S01]  /*05e0*/  STG.E desc[UR4][R2.64], R7 ;  /* 0x0000000702007986 */ /* 0x000fe2000c101904 */
[----:B------:R-:W-:Y:S05]  /*05f0*/  EXIT ;  /* 0x000000000000794d */ /* 0x000fea0003800000 */
.L_x_0:
[----:B------:R-:W-:-:S00]  /*0600*/  BRA `(.L_x_0) ;  /* 0xfffffffc00fc7947 */ /* 0x000fc0000383ffff */
[----:B------:R-:W-:-:S00]  /*0610*/  NOP ;  /* 0x0000000000007918 */ /* 0x000fc00000000000 */
        /* <DEDUP_REMOVED lines=14> */
.L_x_4:


//--------------------- .text._Z13HashingKernelPiS_S_S_S_iiS_i --------------------------
	.section	.text._Z13HashingKernelPiS_S_S_S_iiS_i,"ax",@progbits
	.align	128
        .global         _Z13HashingKernelPiS_S_S_S_iiS_i
        .type           _Z13HashingKernelPiS_S_S_S_iiS_i,@function
        .size           _Z13HashingKernelPiS_S_S_S_iiS_i,(.L_x_5 - _Z13HashingKernelPiS_S_S_S_iiS_i)
        .other          _Z13HashingKernelPiS_S_S_S_iiS_i,@"STO_CUDA_ENTRY STV_DEFAULT"
_Z13HashingKernelPiS_S_S_S_iiS_i:
.text._Z13HashingKernelPiS_S_S_S_iiS_i:
[----:B------:R-:W-:Y:S01]  /*0000*/  LDC R1, c[0x0][0x37c] ;  /* 0x0000df00ff017b82 */ /* 0x000fe20000000800 */
[----:B------:R-:W0:Y:S07]  /*0010*/  S2R R5, SR_TID.X ;  /* 0x0000000000057919 */ /* 0x000e2e0000002100 */
[----:B------:R-:W1:Y:S01]  /*0020*/  LDC.64 R2, c[0x0][0x3a0] ;  /* 0x0000e800ff027b82 */ /* 0x000e620000000a00 */
[----:B------:R-:W0:Y:S01]  /*0030*/  LDCU UR6, c[0x0][0x360] ;  /* 0x00006c00ff0677ac */ /* 0x000e220008000800 */
[----:B------:R-:W0:Y:S01]  /*0040*/  S2R R0, SR_CTAID.X ;  /* 0x0000000000007919 */ /* 0x000e220000002500 */
[----:B------:R-:W2:Y:S05]  /*0050*/  LDCU.64 UR4, c[0x0][0x358] ;  /* 0x00006b00ff0477ac */ /* 0x000eaa0008000a00 */
[----:B------:R-:W3:Y:S08]  /*0060*/  LDC.64 R12, c[0x0][0x390] ;  /* 0x0000e400ff0c7b82 */ /* 0x000ef00000000a00 */
[----:B------:R-:W4:Y:S08]  /*0070*/  LDC.64 R10, c[0x0][0x398] ;  /* 0x0000e600ff0a7b82 */ /* 0x000f300000000a00 */
[----:B------:R-:W5:Y:S08]  /*0080*/  LDC.64 R8, c[0x0][0x388] ;  /* 0x0000e200ff087b82 */ /* 0x000f700000000a00 */
[----:B------:R-:W3:Y:S01]  /*0090*/  LDC.64 R14, c[0x0][0x3b0] ;  /* 0x0000ec00ff0e7b82 */ /* 0x000ee20000000a00 */
[----:B0-----:R-:W-:-:S04]  /*00a0*/  IMAD R5, R0, UR6, R5 ;  /* 0x0000000600057c24 */ /* 0x001fc8000f8e0205 */
[----:B-1----:R-:W-:-:S03]  /*00b0*/  IMAD.WIDE R2, R5, 0x4, R2 ;  /* 0x0000000405027825 */ /* 0x002fc600078e0202 */
[----:B------:R-:W0:Y:S02]  /*00c0*/  LDC R6, c[0x0][0x3ac] ;  /* 0x0000eb00ff067b82 */ /* 0x000e240000000800 */
[----:B--2---:R-:W2:Y:S01]  /*00d0*/  LDG.E R7, desc[UR4][R2.64] ;  /* 0x0000000402077981 */ /* 0x004ea2000c1e1900 */
[----:B----4-:R-:W-:-:S05]  /*00e0*/  IMAD.WIDE R10, R5, 0x4, R10 ;  /* 0x00000004050a7825 */ /* 0x010fca00078e020a */
[----:B------:R1:W4:Y:S01]  /*00f0*/  LDG.E R0, desc[UR4][R10.64] ;  /* 0x000000040a007981 */ /* 0x000322000c1e1900 */
[----:B---3--:R-:W-:Y:S02]  /*0100*/  IMAD.WIDE R14, R5, 0x4, R14 ;  /* 0x00000004050e7825 */ /* 0x008fe400078e020e */
[----:B------:R-:W3:Y:S03]  /*0110*/  LDC R5, c[0x0][0x3a8] ;  /* 0x0000ea00ff057b82 */ /* 0x000ee60000000800 */
[----:B------:R-:W4:Y:S01]  /*0120*/  LDG.E R4, desc[UR4][R14.64] ;  /* 0x000000040e047981 */ /* 0x000f22000c1e1900 */
[----:B--2---:R-:W-:-:S04]  /*0130*/  IMAD.WIDE R12, R7, 0x4, R12 ;  /* 0x00000004070c7825 */ /* 0x004fc800078e020c */
[----:B-----5:R-:W-:Y:S02]  /*0140*/  IMAD.WIDE R8, R7, 0x4, R8 ;  /* 0x0000000407087825 */ /* 0x020fe400078e0208 */
[----:B------:R-:W4:Y:S04]  /*0150*/  LDG.E R12, desc[UR4][R12.64] ;  /* 0x000000040c0c7981 */ /* 0x000f28000c1e1900 */
[----:B------:R2:W4:Y:S01]  /*0160*/  LDG.E R17, desc[UR4][R8.64] ;  /* 0x0000000408117981 */ /* 0x000522000c1e1900 */
[----:B0-----:R-:W-:-:S04]  /*0170*/  IABS R7, R6 ;  /* 0x0000000600077213 */ /* 0x001fc80000000000 */
[----:B------:R-:W0:Y:S08]  /*0180*/  I2F.RP R16, R7 ;  /* 0x0000000700107306 */ /* 0x000e300000209400 */
[----:B0-----:R-:W1:Y:S02]  /*0190*/  MUFU.RCP R16, R16 ;  /* 0x0000001000107308 */ /* 0x001e640000001000 */
[----:B-1----:R-:W-:-:S06]  /*01a0*/  VIADD R10, R16, 0xffffffe ;  /* 0x0ffffffe100a7836 */ /* 0x002fcc0000000000 */
[----:B--2---:R-:W0:Y:S01]  /*01b0*/  F2I.FTZ.U32.TRUNC.NTZ R9, R10 ;  /* 0x0000000a00097305 */ /* 0x004e22000021f000 */
[----:B---3--:R-:W-:Y:S01]  /*01c0*/  IABS R13, R5 ;  /* 0x00000005000d7213 */ /* 0x008fe20000000000 */
[----:B0-----:R-:W-:-:S04]  /*01d0*/  IMAD.MOV R8, RZ, RZ, -R9 ;  /* 0x000000ffff087224 */ /* 0x001fc800078e0a09 */
[----:B------:R-:W-:Y:S02]  /*01e0*/  IMAD R11, R8, R7, RZ ;  /* 0x00000007080b7224 */ /* 0x000fe400078e02ff */
[----:B------:R-:W-:-:S05]  /*01f0*/  HFMA2 R8, -RZ, RZ, 0, 0 ;  /* 0x00000000ff087431 */ /* 0x000fca00000001ff */
[----:B------:R-:W-:-:S04]  /*0200*/  IMAD.HI.U32 R9, R9, R11, R8 ;  /* 0x0000000b09097227 */ /* 0x000fc800078e0008 */
[----:B------:R-:W-:-:S04]  /*0210*/  IMAD.MOV.U32 R8, RZ, RZ, R13 ;  /* 0x000000ffff087224 */ /* 0x000fc800078e000d */
[----:B------:R-:W0:Y:S08]  /*0220*/  I2F.RP R13, R8 ;  /* 0x00000008000d7306 */ /* 0x000e300000209400 */
[----:B0-----:R-:W0:Y:S02]  /*0230*/  MUFU.RCP R13, R13 ;  /* 0x0000000d000d7308 */ /* 0x001e240000001000 */
[----:B0-----:R-:W-:-:S06]  /*0240*/  IADD3 R11, PT, PT, R13, 0xffffffe, RZ ;  /* 0x0ffffffe0d0b7810 */ /* 0x001fcc0007ffe0ff */
[----:B------:R-:W0:Y:S01]  /*0250*/  F2I.FTZ.U32.TRUNC.NTZ R11, R11 ;  /* 0x0000000b000b7305 */ /* 0x000e22000021f000 */
[----:B------:R-:W-:Y:S01]  /*0260*/  BSSY.RECONVERGENT B0, `(.L_x_1) ;  /* 0x0000027000007945 */ /* 0x000fe20003800200 */
[----:B----4-:R-:W-:-:S05]  /*0270*/  IMAD R12, R17, R0, R12 ;  /* 0x00000000110c7224 */ /* 0x010fca00078e020c */
[----:B------:R-:W-:-:S05]  /*0280*/  IABS R10, R12 ;  /* 0x0000000c000a7213 */ /* 0x000fca0000000000 */
[----:B------:R-:W-:-:S05]  /*0290*/  IMAD.HI.U32 R9, R9, R10, RZ ;  /* 0x0000000a09097227 */ /* 0x000fca00078e00ff */
[----:B------:R-:W-:-:S05]  /*02a0*/  IADD3 R9, PT, PT, -R9, RZ, RZ ;  /* 0x000000ff09097210 */ /* 0x000fca0007ffe1ff */
[----:B------:R-:W-:-:S05]  /*02b0*/  IMAD R10, R7, R9, R10 ;  /* 0x00000009070a7224 */ /* 0x000fca00078e020a */
[----:B------:R-:W-:-:S13]  /*02c0*/  ISETP.GT.U32.AND P0, PT, R7, R10, PT ;  /* 0x0000000a0700720c */ /* 0x000fda0003f04070 */
[----:B------:R-:W-:-:S05]  /*02d0*/  @!P0 IMAD.IADD R10, R10, 0x1, -R7 ;  /* 0x000000010a0a8824 */ /* 0x000fca00078e0a07 */
[----:B------:R-:W-:Y:S02]  /*02e0*/  ISETP.GT.U32.AND P1, PT, R7, R10, PT ;  /* 0x0000000a0700720c */ /* 0x000fe40003f24070 */
[----:B------:R-:W-:Y:S02]  /*02f0*/  ISETP.GE.AND P2, PT, R12, RZ, PT ;  /* 0x000000ff0c00720c */ /* 0x000fe40003f46270 */
[----:B------:R-:W-:-:S09]  /*0300*/  ISETP.NE.AND P0, PT, R6, RZ, PT ;  /* 0x000000ff0600720c */ /* 0x000fd20003f05270 */
[----:B------:R-:W-:-:S05]  /*0310*/  @!P1 IMAD.IADD R10, R10, 0x1, -R7 ;  /* 0x000000010a0a9824 */ /* 0x000fca00078e0a07 */
[----:B------:R-:W-:Y:S01]  /*0320*/  MOV R9, R10 ;  /* 0x0000000a00097202 */ /* 0x000fe20000000f00 */
[----:B0-----:R-:W-:-:S03]  /*0330*/  IMAD.MOV R7, RZ, RZ, -R11 ;  /* 0x000000ffff077224 */ /* 0x001fc600078e0a0b */
[----:B------:R-:W-:Y:S02]  /*0340*/  @!P2 IADD3 R9, PT, PT, -R9, RZ, RZ ;  /* 0x000000ff0909a210 */ /* 0x000fe40007ffe1ff */
[----:B------:R-:W-:Y:S01]  /*0350*/  @!P0 LOP3.LUT R9, RZ, R6, RZ, 0x33, !PT ;  /* 0x00000006ff098212 */ /* 0x000fe200078e33ff */
[----:B------:R-:W-:Y:S02]  /*0360*/  IMAD R7, R7, R8, RZ ;  /* 0x0000000807077224 */ /* 0x000fe400078e02ff */
[----:B------:R-:W-:Y:S01]  /*0370*/  IMAD.MOV.U32 R10, RZ, RZ, RZ ;  /* 0x000000ffff0a7224 */ /* 0x000fe200078e00ff */
[----:B------:R-:W-:-:S03]  /*0380*/  IABS R6, R9 ;  /* 0x0000000900067213 */ /* 0x000fc60000000000 */
[----:B------:R-:W-:Y:S01]  /*0390*/  IMAD.HI.U32 R10, R11, R7, R10 ;  /* 0x000000070b0a7227 */ /* 0x000fe200078e000a */
[----:B------:R-:W-:Y:S02]  /*03a0*/  MOV R11, R6 ;  /* 0x00000006000b7202 */ /* 0x000fe40000000f00 */
[----:B------:R-:W0:Y:S03]  /*03b0*/  LDC.64 R6, c[0x0][0x380] ;  /* 0x0000e000ff067b82 */ /* 0x000e260000000a00 */
[----:B------:R-:W-:-:S04]  /*03c0*/  IMAD.HI.U32 R10, R10, R11, RZ ;  /* 0x0000000b0a0a7227 */ /* 0x000fc800078e00ff */
[----:B------:R-:W-:-:S04]  /*03d0*/  IMAD.MOV R10, RZ, RZ, -R10 ;  /* 0x000000ffff0a7224 */ /* 0x000fc800078e0a0a */
[----:B------:R-:W-:-:S05]  /*03e0*/  IMAD R11, R8, R10, R11 ;  /* 0x0000000a080b7224 */ /* 0x000fca00078e020b */
[----:B------:R-:W-:-:S13]  /*03f0*/  ISETP.GT.U32.AND P0, PT, R8, R11, PT ;  /* 0x0000000b0800720c */ /* 0x000fda0003f04070 */
[----:B------:R-:W-:-:S04]  /*0400*/  @!P0 IADD3 R11, PT, PT, R11, -R8, RZ ;  /* 0x800000080b0b8210 */ /* 0x000fc80007ffe0ff */
[----:B------:R-:W-:Y:S02]  /*0410*/  ISETP.GT.U32.AND P1, PT, R8, R11, PT ;  /* 0x0000000b0800720c */ /* 0x000fe40003f24070 */
[----:B------:R-:W-:Y:S02]  /*0420*/  ISETP.GE.AND P2, PT, R9, RZ, PT ;  /* 0x000000ff0900720c */ /* 0x000fe40003f46270 */
[----:B------:R-:W-:-:S09]  /*0430*/  ISETP.NE.AND P0, PT, R5, RZ, PT ;  /* 0x000000ff0500720c */ /* 0x000fd20003f05270 */
[----:B------:R-:W-:Y:S01]  /*0440*/  @!P1 IMAD.IADD R11, R11, 0x1, -R8 ;  /* 0x000000010b0b9824 */ /* 0x000fe200078e0a08 */
[----:B------:R-:W-:-:S04]  /*0450*/  ISETP.NE.AND P1, PT, R4, 0x1, PT ;  /* 0x000000010400780c */ /* 0x000fc80003f25270 */
[----:B------:R-:W-:Y:S02]  /*0460*/  @!P2 IADD3 R11, PT, PT, -R11, RZ, RZ ;  /* 0x000000ff0b0ba210 */ /* 0x000fe40007ffe1ff */
[----:B------:R-:W-:-:S05]  /*0470*/  @!P0 LOP3.LUT R11, RZ, R5, RZ, 0x33, !PT ;  /* 0x00000005ff0b8212 */ /* 0x000fca00078e33ff */
[----:B0-----:R-:W-:Y:S02]  /*0480*/  IMAD.WIDE R6, R11, 0x4, R6 ;  /* 0x000000040b067825 */ /* 0x001fe400078e0206 */
[----:B------:R-:W-:Y:S05]  /*0490*/  @!P1 BRA `(.L_x_2) ;  /* 0x00000000000c9947 */ /* 0x000fea0003800000 */
[----:B------:R-:W2:Y:S02]  /*04a0*/  LDG.E R4, desc[UR4][R6.64] ;  /* 0x0000000406047981 */ /* 0x000ea4000c1e1900 */
[----:B--2---:R-:W-:-:S13]  /*04b0*/  ISETP.NE.AND P0, PT, R4, RZ, PT ;  /* 0x000000ff0400720c */ /* 0x004fda0003f05270 */
[----:B------:R-:W-:Y:S05]  /*04c0*/  @P0 EXIT ;  /* 0x000000000000094d */ /* 0x000fea0003800000 */
.L_x_2:
[----:B------:R-:W-:Y:S05]  /*04d0*/  BSYNC.RECONVERGENT B0 ;  /* 0x0000000000007941 */ /* 0x000fea0003800200 */
.L_x_1:
[----:B------:R0:W-:Y:S01]  /*04e0*/  STG.E desc[UR4][R6.64], R0 ;  /* 0x0000000006007986 */ /* 0x0001e2000c101904 */
[----:B------:R-:W1:Y:S03]  /*04f0*/  LDC R10, c[0x0][0x3b8] ;  /* 0x0000ee00ff0a7b82 */ /* 0x000e660000000800 */
[----:B------:R-:W2:Y:S01]  /*0500*/  LDG.E R4, desc[UR4][R2.64] ;  /* 0x0000000402047981 */ /* 0x000ea2000c1e1900 */
[----:B-1----:R-:W-:-:S04]  /*0510*/  IABS R9, R10 ;  /* 0x0000000a00097213 */ /* 0x002fc80000000000 */
[----:B------:R-:W1:Y:S08]  /*0520*/  I2F.RP R8, R9 ;  /* 0x0000000900087306 */ /* 0x000e700000209400 */
[----:B-1----:R-:W1:Y:S02]  /*0530*/  MUFU.RCP R8, R8 ;  /* 0x0000000800087308 */ /* 0x002e640000001000 */
[----:B-1----:R-:W-:-:S06]  /*0540*/  VIADD R5, R8, 0xffffffe ;  /* 0x0ffffffe08057836 */ /* 0x002fcc0000000000 */
[----:B------:R-:W1:Y:S02]  /*0550*/  F2I.FTZ.U32.TRUNC.NTZ R5, R5 ;  /* 0x0000000500057305 */ /* 0x000e64000021f000 */
[----:B-1----:R-:W-:-:S05]  /*0560*/  IADD3 R12, PT, PT, RZ, -R5, RZ ;  /* 0x80000005ff0c7210 */ /* 0x002fca0007ffe0ff */
[----:B0-----:R-:W-:Y:S02]  /*0570*/  IMAD R7, R12, R9, RZ ;  /* 0x000000090c077224 */ /* 0x001fe400078e02ff */
[----:B--2---:R-:W-:Y:S02]  /*0580*/  VIADD R0, R4, 0x1 ;  /* 0x0000000104007836 */ /* 0x004fe40000000000 */
[----:B------:R-:W-:-:S03]  /*0590*/  HFMA2 R4, -RZ, RZ, 0, 0 ;  /* 0x00000000ff047431 */ /* 0x000fc600000001ff */
[----:B------:R-:W-:Y:S02]  /*05a0*/  IABS R6, R0 ;  /* 0x0000000000067213 */ /* 0x000fe40000000000 */
[----:B------:R-:W-:Y:S01]  /*05b0*/  ISETP.GE.AND P2, PT, R0, RZ, PT ;  /* 0x000000ff0000720c */ /* 0x000fe20003f46270 */
[----:B------:R-:W-:-:S06]  /*05c0*/  IMAD.HI.U32 R4, R5, R7, R4 ;  /* 0x0000000705047227 */ /* 0x000fcc00078e0004 */
[----:B------:R-:W-:-:S04]  /*05d0*/  IMAD.HI.U32 R4, R4, R6, RZ ;  /* 0x0000000604047227 */ /* 0x000fc800078e00ff */
[----:B------:R-:W-:-:S04]  /*05e0*/  IMAD.MOV R4, RZ, RZ, -R4 ;  /* 0x000000ffff047224 */ /* 0x000fc800078e0a04 */
[----:B------:R-:W-:-:S05]  /*05f0*/  IMAD R4, R9, R4, R6 ;  /* 0x0000000409047224 */ /* 0x000fca00078e0206 */
[----:B------:R-:W-:-:S13]  /*0600*/  ISETP.GT.U32.AND P0, PT, R9, R4, PT ;  /* 0x000000040900720c */ /* 0x000fda0003f04070 */
[----:B------:R-:W-:Y:S02]  /*0610*/  @!P0 IADD3 R4, PT, PT, R4, -R9, RZ ;  /* 0x8000000904048210 */ /* 0x000fe40007ffe0ff */
[----:B------:R-:W-:Y:S02]  /*0620*/  ISETP.NE.AND P0, PT, R10, RZ, PT ;  /* 0x000000ff0a00720c */ /* 0x000fe40003f05270 */
[----:B------:R-:W-:-:S13]  /*0630*/  ISETP.GT.U32.AND P1, PT, R9, R4, PT ;  /* 0x000000040900720c */ /* 0x000fda0003f24070 */
[----:B------:R-:W-:-:S05]  /*0640*/  @!P1 IMAD.IADD R4, R4, 0x1, -R9 ;  /* 0x0000000104049824 */ /* 0x000fca00078e0a09 */
[----:B------:R-:W-:Y:S02]  /*0650*/  @!P2 IADD3 R4, PT, PT, -R4, RZ, RZ ;  /* 0x000000ff0404a210 */ /* 0x000fe40007ffe1ff */
[----:B------:R-:W-:-:S05]  /*0660*/  @!P0 LOP3.LUT R4, RZ, R10, RZ, 0x33, !PT ;  /* 0x0000000aff048212 */ /* 0x000fca00078e33ff */
[----:B------:R-:W-:Y:S01]  /*0670*/  STG.E desc[UR4][R2.64], R4 ;  /* 0x0000000402007986 */ /* 0x000fe2000c101904 */
[----:B------:R-:W-:Y:S05]  /*0680*/  EXIT ;  /* 0x000000000000794d */ /* 0x000fea0003800000 */
.L_x_3:
        /* <DEDUP_REMOVED lines=15> */
.L_x_5:


//--------------------- .nv.shared.reserved.0     --------------------------
	.section	.nv.shared.reserved.0,"aw",@nobits
	.weak		__nv_reservedSMEM_offset_0_alias
	.size		__nv_reservedSMEM_offset_0_alias, 0, 64
	.other		__nv_reservedSMEM_offset_0_alias,@"STO_CUDA_RESERVED_SHARED STV_DEFAULT"
__nv_reservedSMEM_offset_0_alias:
	.zero		0
	.zero		64


//--------------------- .nv.constant0._Z15CheckKickKernelPiS_S_S_S_iiS_i --------------------------
	.section	.nv.constant0._Z15CheckKickKernelPiS_S_S_S_iiS_i,"a",@progbits
	.sectionflags	@""
	.align	4
.nv.constant0._Z15CheckKickKernelPiS_S_S_S_iiS_i:
	.zero		956


//--------------------- .nv.constant0._Z13HashingKernelPiS_S_S_S_iiS_i --------------------------
	.section	.nv.constant0._Z13HashingKernelPiS_S_S_S_iiS_i,"a",@progbits
	.sectionflags	@""
	.align	4
.nv.constant0._Z13HashingKernelPiS_S_S_S_iiS_i:
	.zero		956


//--------------------- SYMBOLS --------------------------

	.type		.nv.reservedSmem.offset0,@object
	.size		.nv.reservedSmem.offset0,0x4
